//
// Generated by NVIDIA NVVM Compiler
//
// Compiler Build ID: CL-36424714
// Cuda compilation tools, release 13.0, V13.0.88
// Based on NVVM 20.0.0
//

.version 9.0
.target sm_100
.address_size 64

	// .globl	_Z12helloFromGPUv
.extern .func  (.param .b32 func_retval0) vprintf
(
	.param .b64 vprintf_param_0,
	.param .b64 vprintf_param_1
)
;
.global .align 1 .b8 $str[50] = {72, 101, 108, 108, 111, 32, 87, 111, 114, 108, 100, 32, 102, 114, 111, 109, 32, 71, 80, 85, 44, 32, 98, 108, 111, 99, 107, 73, 100, 120, 58, 32, 37, 100, 32, 116, 104, 114, 101, 97, 100, 73, 100, 120, 58, 32, 37, 100, 10};

.visible .entry _Z12helloFromGPUv()
{
	.local .align 8 .b8 	__local_depot0[8];
	.reg .b64 	%SP;
	.reg .b64 	%SPL;
	.reg .b32 	%r<5>;
	.reg .b64 	%rd<5>;

	mov.u64 	%SPL, __local_depot0;
	cvta.local.u64 	%SP, %SPL;
	add.u64 	%rd1, %SP, 0;
	add.u64 	%rd2, %SPL, 0;
	mov.u32 	%r1, %ctaid.x;
	mov.u32 	%r2, %tid.x;
	st.local.v2.u32 	[%rd2], {%r1, %r2};
	mov.u64 	%rd3, $str;
	cvta.global.u64 	%rd4, %rd3;
	{ // callseq 0, 0
	.param .b64 param0;
	st.param.b64 	[param0], %rd4;
	.param .b64 param1;
	st.param.b64 	[param1], %rd1;
	.param .b32 retval0;
	call.uni (retval0), 
	vprintf, 
	(
	param0, 
	param1
	);
	ld.param.b32 	%r3, [retval0];
	} // callseq 0
	ret;

}


// ===== COMPILED SASS (sm_100) =====

	.target	sm_100

	.elftype	@"ET_EXEC"


//--------------------- .note.nv.tkinfo           --------------------------
	.section	.note.nv.tkinfo,"",@"SHT_NOTE"
	.sectionflags	@"SHF_NOTE_NV_TKINFO"
	.tkinfo
        /*0018*/ 	.word	0x00000002
        /*0030*/ 	.string	""
        /*0030*/ 	.string	"ptxas"
        /*0030*/ 	.string	"Cuda compilation tools, release 13.0, V13.0.88"
        /*0030*/ 	.string	"Build cuda_13.0.r13.0/compiler.36424714_0"
        /*0030*/ 	.string	"-arch sm_100 -m 64 "



//--------------------- .note.nv.cuinfo           --------------------------
	.section	.note.nv.cuinfo,"",@"SHT_NOTE"
	.sectionflags	@"SHF_NOTE_NV_CUINFO"
        /*0018*/ 	.short	0x0002
        /*001a*/ 	.short	0x0064
        /*001c*/ 	.short	0x0082
	.zero		2


//--------------------- .nv.info                  --------------------------
	.section	.nv.info,"",@"SHT_CUDA_INFO"
	.align	4


	//----- nvinfo : EIATTR_REGCOUNT
	.align		4
        /*0000*/ 	.byte	0x04, 0x2f
        /*0002*/ 	.short	(.L_2 - .L_1)
	.align		4
.L_1:
        /*0004*/ 	.word	index@(_Z12helloFromGPUv)
        /*0008*/ 	.word	0x00000018


	//----- nvinfo : EIATTR_FRAME_SIZE
	.align		4
.L_2:
        /*000c*/ 	.byte	0x04, 0x11
        /*000e*/ 	.short	(.L_4 - .L_3)
	.align		4
.L_3:
        /*0010*/ 	.word	index@(_Z12helloFromGPUv)
        /*0014*/ 	.word	0x00000008


	//----- nvinfo : EIATTR_MIN_STACK_SIZE
	.align		4
.L_4:
        /*0018*/ 	.byte	0x04, 0x12
        /*001a*/ 	.short	(.L_6 - .L_5)
	.align		4
.L_5:
        /*001c*/ 	.word	index@(_Z12helloFromGPUv)
        /*0020*/ 	.word	0x00000008
.L_6:


//--------------------- .nv.compat                --------------------------
	.section	.nv.compat,"",@"SHT_CUDA_COMPAT_INFO"
	.align	4
        /*0000*/ 	.byte	0x02, 0x09, 0x00, 0x00, 0x02, 0x02, 0x01, 0x00, 0x02, 0x05, 0x05, 0x00, 0x03, 0x07, 0x01, 0x01
        /*0010*/ 	.byte	0x02, 0x03, 0x00, 0x00, 0x02, 0x06, 0x01, 0x00, 0x04, 0x0b, 0x08, 0x00, 0x09, 0x00, 0x00, 0x00
        /*0020*/ 	.byte	0x00, 0x00, 0x00, 0x00


//--------------------- .nv.info._Z12helloFromGPUv --------------------------
	.section	.nv.info._Z12helloFromGPUv,"",@"SHT_CUDA_INFO"
	.sectionflags	@""
	.align	4


	//----- nvinfo : EIATTR_CUDA_API_VERSION
	.align		4
        /*0000*/ 	.byte	0x04, 0x37
        /*0002*/ 	.short	(.L_8 - .L_7)
.L_7:
        /*0004*/ 	.word	0x00000082


	//----- nvinfo : EIATTR_SPARSE_MMA_MASK
	.align		4
.L_8:
        /*0008*/ 	.byte	0x03, 0x50
        /*000a*/ 	.short	0x0000


	//----- nvinfo : EIATTR_MAXREG_COUNT
	.align		4
        /*000c*/ 	.byte	0x03, 0x1b
        /*000e*/ 	.short	0x00ff


	//----- nvinfo : EIATTR_EXTERNS
	.align		4
        /*0010*/ 	.byte	0x04, 0x0f
        /*0012*/ 	.short	(.L_10 - .L_9)


	//   ....[0]....
	.align		4
.L_9:
        /*0014*/ 	.word	index@(vprintf)


	//----- nvinfo : EIATTR_MERCURY_ISA_VERSION
	.align		4
.L_10:
        /*0018*/ 	.byte	0x03, 0x5f
        /*001a*/ 	.short	0x0101


	//----- nvinfo : EIATTR_VRC_CTA_INIT_COUNT
	.align		4
        /*001c*/ 	.byte	0x02, 0x4a
	.zero		1
	.zero		1


	//----- nvinfo : EIATTR_SYSCALL_OFFSETS
	.align		4
        /*0020*/ 	.byte	0x04, 0x46
        /*0022*/ 	.short	(.L_12 - .L_11)


	//   ....[0]....
.L_11:
        /*0024*/ 	.word	0x000000f0


	//----- nvinfo : EIATTR_EXIT_INSTR_OFFSETS
	.align		4
.L_12:
        /*0028*/ 	.byte	0x04, 0x1c
        /*002a*/ 	.short	(.L_14 - .L_13)


	//   ....[0]....
.L_13:
        /*002c*/ 	.word	0x00000100


	//----- nvinfo : EIATTR_SW_WAR
	.align		4
.L_14:
        /*0030*/ 	.byte	0x04, 0x36
        /*0032*/ 	.short	(.L_16 - .L_15)
.L_15:
        /*0034*/ 	.word	0x00000008
.L_16:


//--------------------- .nv.callgraph             --------------------------
	.section	.nv.callgraph,"",@"SHT_CUDA_CALLGRAPH"
	.align	4
	.sectionentsize	8
	.align		4
        /*0000*/ 	.word	0x00000000
	.align		4
        /*0004*/ 	.word	0xffffffff
	.align		4
        /*0008*/ 	.word	index@(_Z12helloFromGPUv)
	.align		4
        /*000c*/ 	.word	index@(vprintf)
	.align		4
        /*0010*/ 	.word	0x00000000
	.align		4
        /*0014*/ 	.word	0xfffffffe
	.align		4
        /*0018*/ 	.word	0x00000000
	.align		4
        /*001c*/ 	.word	0xfffffffd
	.align		4
        /*0020*/ 	.word	0x00000000
	.align		4
        /*0024*/ 	.word	0xfffffffc


//--------------------- .nv.constant4             --------------------------
	.section	.nv.constant4,"a",@progbits
	.align	8
	.align		8
.nv.constant4:
        /*0000*/ 	.dword	vprintf
	.align		8
        /*0008*/ 	.dword	$str


//--------------------- .text._Z12helloFromGPUv   --------------------------
	.section	.text._Z12helloFromGPUv,"ax",@progbits
	.align	128
        .global         _Z12helloFromGPUv
        .type           _Z12helloFromGPUv,@function
        .size           _Z12helloFromGPUv,(.L_x_2 - _Z12helloFromGPUv)
        .other          _Z12helloFromGPUv,@"STO_CUDA_ENTRY STV_DEFAULT"
_Z12helloFromGPUv:
.text._Z12helloFromGPUv:
[----:B------:R-:W0:Y:S01]  /*0000*/  LDC R1, c[0x0][0x37c] ;  /* 0x0000df00ff017b82 */ /* 0x000e220000000800 */
[----:B------:R-:W1:Y:S01]  /*0010*/  S2R R8, SR_CTAID.X ;  /* 0x0000000000087919 */ /* 0x000e620000002500 */
[----:B0-----:R-:W-:Y:S01]  /*0020*/  VIADD R1, R1, 0xfffffff8 ;  /* 0xfffffff801017836 */ /* 0x001fe20000000000 */
[----:B------:R-:W-:Y:S01]  /*0030*/  MOV R0, 0x0 ;  /* 0x0000000000007802 */ /* 0x000fe20000000f00 */
[----:B------:R-:W0:Y:S01]  /*0040*/  LDCU UR4, c[0x0][0x2f8] ;  /* 0x00005f00ff0477ac */ /* 0x000e220008000800 */
[----:B------:R-:W1:Y:S03]  /*0050*/  S2R R9, SR_TID.X ;  /* 0x0000000000097919 */ /* 0x000e660000002100 */
[----:B------:R2:W3:Y:S01]  /*0060*/  LDC.64 R2, c[0x4][R0] ;  /* 0x0100000000027b82 */ /* 0x0004e20000000a00 */
[----:B------:R-:W4:Y:S01]  /*0070*/  LDCU.64 UR6, c[0x4][0x8] ;  /* 0x01000100ff0677ac */ /* 0x000f220008000a00 */
[----:B------:R-:W5:Y:S01]  /*0080*/  LDCU UR5, c[0x0][0x2fc] ;  /* 0x00005f80ff0577ac */ /* 0x000f620008000800 */
[----:B0-----:R-:W-:Y:S01]  /*0090*/  IADD3 R6, P0, PT, R1, UR4, RZ ;  /* 0x0000000401067c10 */ /* 0x001fe2000ff1e0ff */
[----:B----4-:R-:W-:Y:S01]  /*00a0*/  IMAD.U32 R4, RZ, RZ, UR6 ;  /* 0x00000006ff047e24 */ /* 0x010fe2000f8e00ff */
[----:B------:R-:W-:-:S03]  /*00b0*/  MOV R5, UR7 ;  /* 0x0000000700057c02 */ /* 0x000fc60008000f00 */
[----:B-----5:R-:W-:Y:S01]  /*00c0*/  IMAD.X R7, RZ, RZ, UR5, P0 ;  /* 0x00000005ff077e24 */ /* 0x020fe200080e06ff */
[----:B-1----:R2:W-:Y:S07]  /*00d0*/  STL.64 [R1], R8 ;  /* 0x0000000801007387 */ /* 0x0025ee0000100a00 */
[----:B------:R-:W-:-:S07]  /*00e0*/  LEPC R20, `(.L_x_0) ;  /* 0x000000001014794e */ /* 0x000fce0000000000 */
[----:B--23--:R-:W-:Y:S05]  /*00f0*/  CALL.ABS.NOINC R2 ;  /* 0x0000000002007343 */ /* 0x00cfea0003c00000 */
.L_x_0:
[----:B------:R-:W-:Y:S05]  /*0100*/  EXIT ;  /* 0x000000000000794d */ /* 0x000fea0003800000 */
.L_x_1:
[----:B------:R-:W-:-:S00]  /*0110*/  BRA `(.L_x_1) ;  /* 0xfffffffc00fc7947 */ /* 0x000fc0000383ffff */
[----:B------:R-:W-:-:S00]  /*0120*/  NOP ;  /* 0x0000000000007918 */ /* 0x000fc00000000000 */
        /* <DEDUP_REMOVED lines=13> */
.L_x_2:


//--------------------- .nv.global.init           --------------------------
	.section	.nv.global.init,"aw",@progbits
.nv.global.init:
	.type		$str,@object
	.size		$str,(.L_0 - $str)
$str:
        /*0000*/ 	.byte	0x48, 0x65, 0x6c, 0x6c, 0x6f, 0x20, 0x57, 0x6f, 0x72, 0x6c, 0x64, 0x20, 0x66, 0x72, 0x6f, 0x6d
        /*0010*/ 	.byte	0x20, 0x47, 0x50, 0x55, 0x2c, 0x20, 0x62, 0x6c, 0x6f, 0x63, 0x6b, 0x49, 0x64, 0x78, 0x3a, 0x20
        /*0020*/ 	.byte	0x25, 0x64, 0x20, 0x74, 0x68, 0x72, 0x65, 0x61, 0x64, 0x49, 0x64, 0x78, 0x3a, 0x20, 0x25, 0x64
        /*0030*/ 	.byte	0x0a, 0x00
.L_0:


//--------------------- .nv.shared.reserved.0     --------------------------
	.section	.nv.shared.reserved.0,"aw",@nobits
	.weak		__nv_reservedSMEM_offset_0_alias
	.size		__nv_reservedSMEM_offset_0_alias, 0, 64
	.other		__nv_reservedSMEM_offset_0_alias,@"STO_CUDA_RESERVED_SHARED STV_DEFAULT"
__nv_reservedSMEM_offset_0_alias:
	.zero		0
	.zero		64


//--------------------- .nv.constant0._Z12helloFromGPUv --------------------------
	.section	.nv.constant0._Z12helloFromGPUv,"a",@progbits
	.sectionflags	@""
	.align	4
.nv.constant0._Z12helloFromGPUv:
	.zero		896


//--------------------- SYMBOLS --------------------------

	.type		.nv.reservedSmem.offset0,@object
	.size		.nv.reservedSmem.offset0,0x4
	.type		vprintf,@function
